//
// Generated by NVIDIA NVVM Compiler
//
// Compiler Build ID: CL-36424714
// Cuda compilation tools, release 13.0, V13.0.88
// Based on NVVM 20.0.0
//

.version 9.0
.target sm_100
.address_size 64

	// .globl	_Z14matrixMultiplyP6__halfS0_S0_i

.visible .entry _Z14matrixMultiplyP6__halfS0_S0_i(
	.param .u64 .ptr .align 1 _Z14matrixMultiplyP6__halfS0_S0_i_param_0,
	.param .u64 .ptr .align 1 _Z14matrixMultiplyP6__halfS0_S0_i_param_1,
	.param .u64 .ptr .align 1 _Z14matrixMultiplyP6__halfS0_S0_i_param_2,
	.param .u32 _Z14matrixMultiplyP6__halfS0_S0_i_param_3
)
{
	.reg .pred 	%p<10>;
	.reg .b16 	%rs<202>;
	.reg .b32 	%r<51>;
	.reg .b32 	%f<2>;
	.reg .b64 	%rd<66>;

	ld.param.u64 	%rd7, [_Z14matrixMultiplyP6__halfS0_S0_i_param_0];
	ld.param.u64 	%rd8, [_Z14matrixMultiplyP6__halfS0_S0_i_param_1];
	ld.param.u64 	%rd6, [_Z14matrixMultiplyP6__halfS0_S0_i_param_2];
	ld.param.u32 	%r27, [_Z14matrixMultiplyP6__halfS0_S0_i_param_3];
	cvta.to.global.u64 	%rd1, %rd8;
	cvta.to.global.u64 	%rd2, %rd7;
	mov.u32 	%r28, %ctaid.y;
	mov.u32 	%r29, %ntid.y;
	mov.u32 	%r30, %tid.y;
	mad.lo.s32 	%r1, %r28, %r29, %r30;
	mov.u32 	%r31, %ctaid.x;
	mov.u32 	%r32, %ntid.x;
	mov.u32 	%r33, %tid.x;
	mad.lo.s32 	%r2, %r31, %r32, %r33;
	max.s32 	%r34, %r1, %r2;
	setp.ge.s32 	%p1, %r34, %r27;
	@%p1 bra 	$L__BB0_14;
	mov.f32 	%f1, 0f00000000;
	// begin inline asm
	{  cvt.rn.f16.f32 %rs201, %f1;}

	// end inline asm
	mul.lo.s32 	%r3, %r27, %r1;
	add.s32 	%r36, %r27, -1;
	and.b32  	%r4, %r27, 15;
	setp.lt.u32 	%p2, %r36, 15;
	mov.b32 	%r47, 0;
	@%p2 bra 	$L__BB0_4;
	and.b32  	%r47, %r27, 2147483632;
	neg.s32 	%r45, %r47;
	shl.b32 	%r7, %r27, 4;
	mul.wide.s32 	%rd13, %r27, 2;
	mov.u32 	%r43, %r3;
	mov.u32 	%r44, %r2;
$L__BB0_3:
	.pragma "nounroll";
	mul.wide.u32 	%rd9, %r43, 2;
	add.s64 	%rd10, %rd2, %rd9;
	ld.global.u16 	%rs18, [%rd10];
	mul.wide.s32 	%rd11, %r44, 2;
	add.s64 	%rd12, %rd1, %rd11;
	ld.global.u16 	%rs19, [%rd12];
	// begin inline asm
	{mul.f16 %rs17,%rs18,%rs19;
}
	// end inline asm
	// begin inline asm
	{add.f16 %rs20,%rs201,%rs17;
}
	// end inline asm
	ld.global.u16 	%rs24, [%rd10+2];
	add.s64 	%rd14, %rd12, %rd13;
	ld.global.u16 	%rs25, [%rd14];
	// begin inline asm
	{mul.f16 %rs23,%rs24,%rs25;
}
	// end inline asm
	// begin inline asm
	{add.f16 %rs26,%rs20,%rs23;
}
	// end inline asm
	ld.global.u16 	%rs30, [%rd10+4];
	add.s64 	%rd15, %rd14, %rd13;
	ld.global.u16 	%rs31, [%rd15];
	// begin inline asm
	{mul.f16 %rs29,%rs30,%rs31;
}
	// end inline asm
	// begin inline asm
	{add.f16 %rs32,%rs26,%rs29;
}
	// end inline asm
	ld.global.u16 	%rs36, [%rd10+6];
	add.s64 	%rd16, %rd15, %rd13;
	ld.global.u16 	%rs37, [%rd16];
	// begin inline asm
	{mul.f16 %rs35,%rs36,%rs37;
}
	// end inline asm
	// begin inline asm
	{add.f16 %rs38,%rs32,%rs35;
}
	// end inline asm
	ld.global.u16 	%rs42, [%rd10+8];
	add.s64 	%rd17, %rd16, %rd13;
	ld.global.u16 	%rs43, [%rd17];
	// begin inline asm
	{mul.f16 %rs41,%rs42,%rs43;
}
	// end inline asm
	// begin inline asm
	{add.f16 %rs44,%rs38,%rs41;
}
	// end inline asm
	ld.global.u16 	%rs48, [%rd10+10];
	add.s64 	%rd18, %rd17, %rd13;
	ld.global.u16 	%rs49, [%rd18];
	// begin inline asm
	{mul.f16 %rs47,%rs48,%rs49;
}
	// end inline asm
	// begin inline asm
	{add.f16 %rs50,%rs44,%rs47;
}
	// end inline asm
	ld.global.u16 	%rs54, [%rd10+12];
	add.s64 	%rd19, %rd18, %rd13;
	ld.global.u16 	%rs55, [%rd19];
	// begin inline asm
	{mul.f16 %rs53,%rs54,%rs55;
}
	// end inline asm
	// begin inline asm
	{add.f16 %rs56,%rs50,%rs53;
}
	// end inline asm
	ld.global.u16 	%rs60, [%rd10+14];
	add.s64 	%rd20, %rd19, %rd13;
	ld.global.u16 	%rs61, [%rd20];
	// begin inline asm
	{mul.f16 %rs59,%rs60,%rs61;
}
	// end inline asm
	// begin inline asm
	{add.f16 %rs62,%rs56,%rs59;
}
	// end inline asm
	ld.global.u16 	%rs66, [%rd10+16];
	add.s64 	%rd21, %rd20, %rd13;
	ld.global.u16 	%rs67, [%rd21];
	// begin inline asm
	{mul.f16 %rs65,%rs66,%rs67;
}
	// end inline asm
	// begin inline asm
	{add.f16 %rs68,%rs62,%rs65;
}
	// end inline asm
	ld.global.u16 	%rs72, [%rd10+18];
	add.s64 	%rd22, %rd21, %rd13;
	ld.global.u16 	%rs73, [%rd22];
	// begin inline asm
	{mul.f16 %rs71,%rs72,%rs73;
}
	// end inline asm
	// begin inline asm
	{add.f16 %rs74,%rs68,%rs71;
}
	// end inline asm
	ld.global.u16 	%rs78, [%rd10+20];
	add.s64 	%rd23, %rd22, %rd13;
	ld.global.u16 	%rs79, [%rd23];
	// begin inline asm
	{mul.f16 %rs77,%rs78,%rs79;
}
	// end inline asm
	// begin inline asm
	{add.f16 %rs80,%rs74,%rs77;
}
	// end inline asm
	ld.global.u16 	%rs84, [%rd10+22];
	add.s64 	%rd24, %rd23, %rd13;
	ld.global.u16 	%rs85, [%rd24];
	// begin inline asm
	{mul.f16 %rs83,%rs84,%rs85;
}
	// end inline asm
	// begin inline asm
	{add.f16 %rs86,%rs80,%rs83;
}
	// end inline asm
	ld.global.u16 	%rs90, [%rd10+24];
	add.s64 	%rd25, %rd24, %rd13;
	ld.global.u16 	%rs91, [%rd25];
	// begin inline asm
	{mul.f16 %rs89,%rs90,%rs91;
}
	// end inline asm
	// begin inline asm
	{add.f16 %rs92,%rs86,%rs89;
}
	// end inline asm
	ld.global.u16 	%rs96, [%rd10+26];
	add.s64 	%rd26, %rd25, %rd13;
	ld.global.u16 	%rs97, [%rd26];
	// begin inline asm
	{mul.f16 %rs95,%rs96,%rs97;
}
	// end inline asm
	// begin inline asm
	{add.f16 %rs98,%rs92,%rs95;
}
	// end inline asm
	ld.global.u16 	%rs102, [%rd10+28];
	add.s64 	%rd27, %rd26, %rd13;
	ld.global.u16 	%rs103, [%rd27];
	// begin inline asm
	{mul.f16 %rs101,%rs102,%rs103;
}
	// end inline asm
	// begin inline asm
	{add.f16 %rs104,%rs98,%rs101;
}
	// end inline asm
	ld.global.u16 	%rs108, [%rd10+30];
	add.s64 	%rd28, %rd27, %rd13;
	ld.global.u16 	%rs109, [%rd28];
	// begin inline asm
	{mul.f16 %rs107,%rs108,%rs109;
}
	// end inline asm
	// begin inline asm
	{add.f16 %rs201,%rs104,%rs107;
}
	// end inline asm
	add.s32 	%r45, %r45, 16;
	add.s32 	%r44, %r44, %r7;
	add.s32 	%r43, %r43, 16;
	setp.ne.s32 	%p3, %r45, 0;
	@%p3 bra 	$L__BB0_3;
$L__BB0_4:
	setp.eq.s32 	%p4, %r4, 0;
	@%p4 bra 	$L__BB0_13;
	and.b32  	%r15, %r27, 7;
	setp.lt.u32 	%p5, %r4, 8;
	@%p5 bra 	$L__BB0_7;
	add.s32 	%r37, %r47, %r3;
	mul.wide.u32 	%rd29, %r37, 2;
	add.s64 	%rd30, %rd2, %rd29;
	ld.global.u16 	%rs115, [%rd30];
	mad.lo.s32 	%r38, %r47, %r27, %r2;
	mul.wide.s32 	%rd31, %r38, 2;
	add.s64 	%rd32, %rd1, %rd31;
	ld.global.u16 	%rs116, [%rd32];
	// begin inline asm
	{mul.f16 %rs114,%rs115,%rs116;
}
	// end inline asm
	// begin inline asm
	{add.f16 %rs117,%rs201,%rs114;
}
	// end inline asm
	cvt.u64.u32 	%rd33, %r3;
	cvt.u64.u32 	%rd34, %r47;
	add.s64 	%rd35, %rd34, %rd33;
	shl.b64 	%rd36, %rd35, 1;
	add.s64 	%rd37, %rd2, %rd36;
	ld.global.u16 	%rs121, [%rd37+2];
	mul.wide.s32 	%rd38, %r27, 2;
	add.s64 	%rd39, %rd32, %rd38;
	ld.global.u16 	%rs122, [%rd39];
	// begin inline asm
	{mul.f16 %rs120,%rs121,%rs122;
}
	// end inline asm
	// begin inline asm
	{add.f16 %rs123,%rs117,%rs120;
}
	// end inline asm
	ld.global.u16 	%rs127, [%rd37+4];
	add.s64 	%rd40, %rd39, %rd38;
	ld.global.u16 	%rs128, [%rd40];
	// begin inline asm
	{mul.f16 %rs126,%rs127,%rs128;
}
	// end inline asm
	// begin inline asm
	{add.f16 %rs129,%rs123,%rs126;
}
	// end inline asm
	ld.global.u16 	%rs133, [%rd37+6];
	add.s64 	%rd41, %rd40, %rd38;
	ld.global.u16 	%rs134, [%rd41];
	// begin inline asm
	{mul.f16 %rs132,%rs133,%rs134;
}
	// end inline asm
	// begin inline asm
	{add.f16 %rs135,%rs129,%rs132;
}
	// end inline asm
	ld.global.u16 	%rs139, [%rd37+8];
	add.s64 	%rd42, %rd41, %rd38;
	ld.global.u16 	%rs140, [%rd42];
	// begin inline asm
	{mul.f16 %rs138,%rs139,%rs140;
}
	// end inline asm
	// begin inline asm
	{add.f16 %rs141,%rs135,%rs138;
}
	// end inline asm
	ld.global.u16 	%rs145, [%rd37+10];
	add.s64 	%rd43, %rd42, %rd38;
	ld.global.u16 	%rs146, [%rd43];
	// begin inline asm
	{mul.f16 %rs144,%rs145,%rs146;
}
	// end inline asm
	// begin inline asm
	{add.f16 %rs147,%rs141,%rs144;
}
	// end inline asm
	ld.global.u16 	%rs151, [%rd37+12];
	add.s64 	%rd44, %rd43, %rd38;
	ld.global.u16 	%rs152, [%rd44];
	// begin inline asm
	{mul.f16 %rs150,%rs151,%rs152;
}
	// end inline asm
	// begin inline asm
	{add.f16 %rs153,%rs147,%rs150;
}
	// end inline asm
	ld.global.u16 	%rs157, [%rd37+14];
	add.s64 	%rd45, %rd44, %rd38;
	ld.global.u16 	%rs158, [%rd45];
	// begin inline asm
	{mul.f16 %rs156,%rs157,%rs158;
}
	// end inline asm
	// begin inline asm
	{add.f16 %rs201,%rs153,%rs156;
}
	// end inline asm
	add.s32 	%r47, %r47, 8;
$L__BB0_7:
	setp.eq.s32 	%p6, %r15, 0;
	@%p6 bra 	$L__BB0_13;
	and.b32  	%r18, %r27, 3;
	setp.lt.u32 	%p7, %r15, 4;
	@%p7 bra 	$L__BB0_10;
	add.s32 	%r39, %r47, %r3;
	mul.wide.u32 	%rd46, %r39, 2;
	add.s64 	%rd47, %rd2, %rd46;
	ld.global.u16 	%rs164, [%rd47];
	mad.lo.s32 	%r40, %r47, %r27, %r2;
	mul.wide.s32 	%rd48, %r40, 2;
	add.s64 	%rd49, %rd1, %rd48;
	ld.global.u16 	%rs165, [%rd49];
	// begin inline asm
	{mul.f16 %rs163,%rs164,%rs165;
}
	// end inline asm
	// begin inline asm
	{add.f16 %rs166,%rs201,%rs163;
}
	// end inline asm
	cvt.u64.u32 	%rd50, %r3;
	cvt.u64.u32 	%rd51, %r47;
	add.s64 	%rd52, %rd51, %rd50;
	shl.b64 	%rd53, %rd52, 1;
	add.s64 	%rd54, %rd2, %rd53;
	ld.global.u16 	%rs170, [%rd54+2];
	mul.wide.s32 	%rd55, %r27, 2;
	add.s64 	%rd56, %rd49, %rd55;
	ld.global.u16 	%rs171, [%rd56];
	// begin inline asm
	{mul.f16 %rs169,%rs170,%rs171;
}
	// end inline asm
	// begin inline asm
	{add.f16 %rs172,%rs166,%rs169;
}
	// end inline asm
	ld.global.u16 	%rs176, [%rd54+4];
	add.s64 	%rd57, %rd56, %rd55;
	ld.global.u16 	%rs177, [%rd57];
	// begin inline asm
	{mul.f16 %rs175,%rs176,%rs177;
}
	// end inline asm
	// begin inline asm
	{add.f16 %rs178,%rs172,%rs175;
}
	// end inline asm
	ld.global.u16 	%rs182, [%rd54+6];
	add.s64 	%rd58, %rd57, %rd55;
	ld.global.u16 	%rs183, [%rd58];
	// begin inline asm
	{mul.f16 %rs181,%rs182,%rs183;
}
	// end inline asm
	// begin inline asm
	{add.f16 %rs201,%rs178,%rs181;
}
	// end inline asm
	add.s32 	%r47, %r47, 4;
$L__BB0_10:
	setp.eq.s32 	%p8, %r18, 0;
	@%p8 bra 	$L__BB0_13;
	mad.lo.s32 	%r50, %r47, %r27, %r2;
	add.s32 	%r41, %r47, %r3;
	mul.wide.u32 	%rd59, %r41, 2;
	add.s64 	%rd65, %rd2, %rd59;
	neg.s32 	%r49, %r18;
$L__BB0_12:
	.pragma "nounroll";
	mul.wide.s32 	%rd60, %r50, 2;
	add.s64 	%rd61, %rd1, %rd60;
	ld.global.u16 	%rs188, [%rd65];
	ld.global.u16 	%rs189, [%rd61];
	// begin inline asm
	{mul.f16 %rs187,%rs188,%rs189;
}
	// end inline asm
	// begin inline asm
	{add.f16 %rs201,%rs201,%rs187;
}
	// end inline asm
	add.s32 	%r50, %r50, %r27;
	add.s64 	%rd65, %rd65, 2;
	add.s32 	%r49, %r49, 1;
	setp.ne.s32 	%p9, %r49, 0;
	@%p9 bra 	$L__BB0_12;
$L__BB0_13:
	add.s32 	%r42, %r3, %r2;
	cvta.to.global.u64 	%rd62, %rd6;
	mul.wide.s32 	%rd63, %r42, 2;
	add.s64 	%rd64, %rd62, %rd63;
	st.global.u16 	[%rd64], %rs201;
$L__BB0_14:
	ret;

}


// ===== COMPILED SASS (sm_100) =====

	.target	sm_100

	.elftype	@"ET_EXEC"


//--------------------- .note.nv.tkinfo           --------------------------
	.section	.note.nv.tkinfo,"",@"SHT_NOTE"
	.sectionflags	@"SHF_NOTE_NV_TKINFO"
	.tkinfo
        /*0018*/ 	.word	0x00000002
        /*0030*/ 	.string	""
        /*0030*/ 	.string	"ptxas"
        /*0030*/ 	.string	"Cuda compilation tools, release 13.0, V13.0.88"
        /*0030*/ 	.string	"Build cuda_13.0.r13.0/compiler.36424714_0"
        /*0030*/ 	.string	"-arch sm_100 -m 64 "



//--------------------- .note.nv.cuinfo           --------------------------
	.section	.note.nv.cuinfo,"",@"SHT_NOTE"
	.sectionflags	@"SHF_NOTE_NV_CUINFO"
        /*0018*/ 	.short	0x0002
        /*001a*/ 	.short	0x0064
        /*001c*/ 	.short	0x0082
	.zero		2


//--------------------- .nv.info                  --------------------------
	.section	.nv.info,"",@"SHT_CUDA_INFO"
	.align	4


	//----- nvinfo : EIATTR_REGCOUNT
	.align		4
        /*0000*/ 	.byte	0x04, 0x2f
        /*0002*/ 	.short	(.L_1 - .L_0)
	.align		4
.L_0:
        /*0004*/ 	.word	index@(_Z14matrixMultiplyP6__halfS0_S0_i)
        /*0008*/ 	.word	0x00000020


	//----- nvinfo : EIATTR_FRAME_SIZE
	.align		4
.L_1:
        /*000c*/ 	.byte	0x04, 0x11
        /*000e*/ 	.short	(.L_3 - .L_2)
	.align		4
.L_2:
        /*0010*/ 	.word	index@(_Z14matrixMultiplyP6__halfS0_S0_i)
        /*0014*/ 	.word	0x00000000


	//----- nvinfo : EIATTR_MIN_STACK_SIZE
	.align		4
.L_3:
        /*0018*/ 	.byte	0x04, 0x12
        /*001a*/ 	.short	(.L_5 - .L_4)
	.align		4
.L_4:
        /*001c*/ 	.word	index@(_Z14matrixMultiplyP6__halfS0_S0_i)
        /*0020*/ 	.word	0x00000000
.L_5:


//--------------------- .nv.compat                --------------------------
	.section	.nv.compat,"",@"SHT_CUDA_COMPAT_INFO"
	.align	4
        /*0000*/ 	.byte	0x02, 0x09, 0x00, 0x00, 0x02, 0x02, 0x01, 0x00, 0x02, 0x05, 0x05, 0x00, 0x03, 0x07, 0x01, 0x01
        /*0010*/ 	.byte	0x02, 0x03, 0x00, 0x00, 0x02, 0x06, 0x01, 0x00, 0x04, 0x0b, 0x08, 0x00, 0x09, 0x00, 0x00, 0x00
        /*0020*/ 	.byte	0x00, 0x00, 0x00, 0x00


//--------------------- .nv.info._Z14matrixMultiplyP6__halfS0_S0_i --------------------------
	.section	.nv.info._Z14matrixMultiplyP6__halfS0_S0_i,"",@"SHT_CUDA_INFO"
	.sectionflags	@""
	.align	4


	//----- nvinfo : EIATTR_CUDA_API_VERSION
	.align		4
        /*0000*/ 	.byte	0x04, 0x37
        /*0002*/ 	.short	(.L_7 - .L_6)
.L_6:
        /*0004*/ 	.word	0x00000082


	//----- nvinfo : EIATTR_KPARAM_INFO
	.align		4
.L_7:
        /*0008*/ 	.byte	0x04, 0x17
        /*000a*/ 	.short	(.L_9 - .L_8)
.L_8:
        /*000c*/ 	.word	0x00000000
        /*0010*/ 	.short	0x0003
        /*0012*/ 	.short	0x0018
        /*0014*/ 	.byte	0x00, 0xf0, 0x11, 0x00


	//----- nvinfo : EIATTR_KPARAM_INFO
	.align		4
.L_9:
        /*0018*/ 	.byte	0x04, 0x17
        /*001a*/ 	.short	(.L_11 - .L_10)
.L_10:
        /*001c*/ 	.word	0x00000000
        /*0020*/ 	.short	0x0002
        /*0022*/ 	.short	0x0010
        /*0024*/ 	.byte	0x00, 0xf5, 0x21, 0x00


	//----- nvinfo : EIATTR_KPARAM_INFO
	.align		4
.L_11:
        /*0028*/ 	.byte	0x04, 0x17
        /*002a*/ 	.short	(.L_13 - .L_12)
.L_12:
        /*002c*/ 	.word	0x00000000
        /*0030*/ 	.short	0x0001
        /*0032*/ 	.short	0x0008
        /*0034*/ 	.byte	0x00, 0xf5, 0x21, 0x00


	//----- nvinfo : EIATTR_KPARAM_INFO
	.align		4
.L_13:
        /*0038*/ 	.byte	0x04, 0x17
        /*003a*/ 	.short	(.L_15 - .L_14)
.L_14:
        /*003c*/ 	.word	0x00000000
        /*0040*/ 	.short	0x0000
        /*0042*/ 	.short	0x0000
        /*0044*/ 	.byte	0x00, 0xf5, 0x21, 0x00


	//----- nvinfo : EIATTR_SPARSE_MMA_MASK
	.align		4
.L_15:
        /*0048*/ 	.byte	0x03, 0x50
        /*004a*/ 	.short	0x0000


	//----- nvinfo : EIATTR_MAXREG_COUNT
	.align		4
        /*004c*/ 	.byte	0x03, 0x1b
        /*004e*/ 	.short	0x00ff


	//----- nvinfo : EIATTR_MERCURY_ISA_VERSION
	.align		4
        /*0050*/ 	.byte	0x03, 0x5f
        /*0052*/ 	.short	0x0101


	//----- nvinfo : EIATTR_VRC_CTA_INIT_COUNT
	.align		4
        /*0054*/ 	.byte	0x02, 0x4a
	.zero		1
	.zero		1


	//----- nvinfo : EIATTR_EXIT_INSTR_OFFSETS
	.align		4
        /*0058*/ 	.byte	0x04, 0x1c
        /*005a*/ 	.short	(.L_17 - .L_16)


	//   ....[0]....
.L_16:
        /*005c*/ 	.word	0x000000c0


	//   ....[1]....
        /*0060*/ 	.word	0x00000ca0


	//----- nvinfo : EIATTR_CBANK_PARAM_SIZE
	.align		4
.L_17:
        /*0064*/ 	.byte	0x03, 0x19
        /*0066*/ 	.short	0x001c


	//----- nvinfo : EIATTR_PARAM_CBANK
	.align		4
        /*0068*/ 	.byte	0x04, 0x0a
        /*006a*/ 	.short	(.L_19 - .L_18)
	.align		4
.L_18:
        /*006c*/ 	.word	index@(.nv.constant0._Z14matrixMultiplyP6__halfS0_S0_i)
        /*0070*/ 	.short	0x0380
        /*0072*/ 	.short	0x001c


	//----- nvinfo : EIATTR_SW_WAR
	.align		4
.L_19:
        /*0074*/ 	.byte	0x04, 0x36
        /*0076*/ 	.short	(.L_21 - .L_20)
.L_20:
        /*0078*/ 	.word	0x00000008
.L_21:


//--------------------- .nv.callgraph             --------------------------
	.section	.nv.callgraph,"",@"SHT_CUDA_CALLGRAPH"
	.align	4
	.sectionentsize	8
	.align		4
        /*0000*/ 	.word	0x00000000
	.align		4
        /*0004*/ 	.word	0xffffffff
	.align		4
        /*0008*/ 	.word	0x00000000
	.align		4
        /*000c*/ 	.word	0xfffffffe
	.align		4
        /*0010*/ 	.word	0x00000000
	.align		4
        /*0014*/ 	.word	0xfffffffd
	.align		4
        /*0018*/ 	.word	0x00000000
	.align		4
        /*001c*/ 	.word	0xfffffffc


//--------------------- .text._Z14matrixMultiplyP6__halfS0_S0_i --------------------------
	.section	.text._Z14matrixMultiplyP6__halfS0_S0_i,"ax",@progbits
	.align	128
        .global         _Z14matrixMultiplyP6__halfS0_S0_i
        .type           _Z14matrixMultiplyP6__halfS0_S0_i,@function
        .size           _Z14matrixMultiplyP6__halfS0_S0_i,(.L_x_7 - _Z14matrixMultiplyP6__halfS0_S0_i)
        .other          _Z14matrixMultiplyP6__halfS0_S0_i,@"STO_CUDA_ENTRY STV_DEFAULT"
_Z14matrixMultiplyP6__halfS0_S0_i:
.text._Z14matrixMultiplyP6__halfS0_S0_i:
[----:B------:R-:W-:Y:S01]  /*0000*/  LDC R1, c[0x0][0x37c] ;  /* 0x0000df00ff017b82 */ /* 0x000fe20000000800 */
[----:B------:R-:W0:Y:S07]  /*0010*/  S2R R3, SR_TID.Y ;  /* 0x0000000000037919 */ /* 0x000e2e0000002200 */
[----:B------:R-:W0:Y:S01]  /*0020*/  S2UR UR4, SR_CTAID.Y ;  /* 0x00000000000479c3 */ /* 0x000e220000002600 */
[----:B------:R-:W1:Y:S07]  /*0030*/  S2R R5, SR_TID.X ;  /* 0x0000000000057919 */ /* 0x000e6e0000002100 */
[----:B------:R-:W0:Y:S08]  /*0040*/  LDC R4, c[0x0][0x364] ;  /* 0x0000d900ff047b82 */ /* 0x000e300000000800 */
[----:B------:R-:W1:Y:S08]  /*0050*/  S2UR UR5, SR_CTAID.X ;  /* 0x00000000000579c3 */ /* 0x000e700000002500 */
[----:B------:R-:W1:Y:S08]  /*0060*/  LDC R2, c[0x0][0x360] ;  /* 0x0000d800ff027b82 */ /* 0x000e700000000800 */
[----:B------:R-:W2:Y:S01]  /*0070*/  LDC R0, c[0x0][0x398] ;  /* 0x0000e600ff007b82 */ /* 0x000ea20000000800 */
[----:B0-----:R-:W-:-:S02]  /*0080*/  IMAD R4, R4, UR4, R3 ;  /* 0x0000000404047c24 */ /* 0x001fc4000f8e0203 */
[----:B-1----:R-:W-:-:S05]  /*0090*/  IMAD R3, R2, UR5, R5 ;  /* 0x0000000502037c24 */ /* 0x002fca000f8e0205 */
[----:B------:R-:W-:-:S04]  /*00a0*/  VIMNMX R5, PT, PT, R4, R3, !PT ;  /* 0x0000000304057248 */ /* 0x000fc80007fe0100 */
[----:B--2---:R-:W-:-:S13]  /*00b0*/  ISETP.GE.AND P0, PT, R5, R0, PT ;  /* 0x000000000500720c */ /* 0x004fda0003f06270 */
[----:B------:R-:W-:Y:S05]  /*00c0*/  @P0 EXIT ;  /* 0x000000000000094d */ /* 0x000fea0003800000 */
[C---:B------:R-:W-:Y:S01]  /*00d0*/  IADD3 R5, PT, PT, R0.reuse, -0x1, RZ ;  /* 0xffffffff00057810 */ /* 0x040fe20007ffe0ff */
[----:B------:R-:W0:Y:S01]  /*00e0*/  LDCU.64 UR4, c[0x0][0x358] ;  /* 0x00006b00ff0477ac */ /* 0x000e220008000a00 */
[----:B------:R-:W-:Y:S01]  /*00f0*/  LOP3.LUT R2, R0, 0xf, RZ, 0xc0, !PT ;  /* 0x0000000f00027812 */ /* 0x000fe200078ec0ff */
[----:B------:R-:W-:Y:S01]  /*0100*/  IMAD R4, R4, R0, RZ ;  /* 0x0000000004047224 */ /* 0x000fe200078e02ff */
[----:B------:R-:W-:Y:S01]  /*0110*/  ISETP.GE.U32.AND P1, PT, R5, 0xf, PT ;  /* 0x0000000f0500780c */ /* 0x000fe20003f26070 */
[----:B------:R-:W-:Y:S01]  /*0120*/  HFMA2 R5, -RZ, RZ, 0, 0 ;  /* 0x00000000ff057431 */ /* 0x000fe200000001ff */
[----:B------:R-:W-:Y:S02]  /*0130*/  ISETP.NE.AND P0, PT, R2, RZ, PT ;  /* 0x000000ff0200720c */ /* 0x000fe40003f05270 */
[----:B------:R-:W-:-:S09]  /*0140*/  PRMT R24, RZ, 0x7610, R24 ;  /* 0x00007610ff187816 */ /* 0x000fd20000000018 */
[----:B------:R-:W-:Y:S05]  /*0150*/  @!P1 BRA `(.L_x_0) ;  /* 0x0000000400309947 */ /* 0x000fea0003800000 */
[----:B------:R-:W-:Y:S02]  /*0160*/  LOP3.LUT R5, R0, 0x7ffffff0, RZ, 0xc0, !PT ;  /* 0x7ffffff000057812 */ /* 0x000fe400078ec0ff */
[----:B------:R-:W-:Y:S02]  /*0170*/  MOV R6, R4 ;  /* 0x0000000400067202 */ /* 0x000fe40000000f00 */
[----:B------:R-:W-:Y:S02]  /*0180*/  MOV R7, R3 ;  /* 0x0000000300077202 */ /* 0x000fe40000000f00 */
[----:B------:R-:W-:-:S07]  /*0190*/  IADD3 R8, PT, PT, -R5, RZ, RZ ;  /* 0x000000ff05087210 */ /* 0x000fce0007ffe1ff */
.L_x_1:
[----:B------:R-:W1:Y:S08]  /*01a0*/  LDC.64 R12, c[0x0][0x380] ;  /* 0x0000e000ff0c7b82 */ /* 0x000e700000000a00 */
[----:B------:R-:W2:Y:S01]  /*01b0*/  LDC.64 R22, c[0x0][0x388] ;  /* 0x0000e200ff167b82 */ /* 0x000ea20000000a00 */
[----:B-1----:R-:W-:-:S05]  /*01c0*/  IMAD.WIDE.U32 R12, R6, 0x2, R12 ;  /* 0x00000002060c7825 */ /* 0x002fca00078e000c */
[----:B0-----:R-:W3:Y:S01]  /*01d0*/  LDG.E.U16 R25, desc[UR4][R12.64] ;  /* 0x000000040c197981 */ /* 0x001ee2000c1e1500 */
[----:B--2---:R-:W-:-:S03]  /*01e0*/  IMAD.WIDE R22, R7, 0x2, R22 ;  /* 0x0000000207167825 */ /* 0x004fc600078e0216 */
[----:B------:R-:W2:Y:S04]  /*01f0*/  LDG.E.U16 R14, desc[UR4][R12.64+0x2] ;  /* 0x000002040c0e7981 */ /* 0x000ea8000c1e1500 */
[----:B------:R0:W3:Y:S01]  /*0200*/  LDG.E.U16 R21, desc[UR4][R22.64] ;  /* 0x0000000416157981 */ /* 0x0000e2000c1e1500 */
[----:B------:R-:W-:-:S03]  /*0210*/  IMAD.WIDE R10, R0, 0x2, R22 ;  /* 0x00000002000a7825 */ /* 0x000fc600078e0216 */
[----:B------:R-:W4:Y:S04]  /*0220*/  LDG.E.U16 R18, desc[UR4][R12.64+0x6] ;  /* 0x000006040c127981 */ /* 0x000f28000c1e1500 */
[----:B------:R-:W2:Y:S01]  /*0230*/  LDG.E.U16 R15, desc[UR4][R10.64] ;  /* 0x000000040a0f7981 */ /* 0x000ea2000c1e1500 */
[----:B------:R-:W-:-:S03]  /*0240*/  IMAD.WIDE R16, R0, 0x2, R10 ;  /* 0x0000000200107825 */ /* 0x000fc600078e020a */
[----:B------:R-:W5:Y:S01]  /*0250*/  LDG.E.U16 R20, desc[UR4][R12.64+0x8] ;  /* 0x000008040c147981 */ /* 0x000f62000c1e1500 */
[----:B------:R-:W-:-:S03]  /*0260*/  IMAD.WIDE R26, R0, 0x2, R16 ;  /* 0x00000002001a7825 */ /* 0x000fc600078e0210 */
[----:B------:R-:W5:Y:S04]  /*0270*/  LDG.E.U16 R9, desc[UR4][R12.64+0xa] ;  /* 0x00000a040c097981 */ /* 0x000f68000c1e1500 */
[----:B------:R-:W4:Y:S01]  /*0280*/  LDG.E.U16 R16, desc[UR4][R16.64] ;  /* 0x0000000410107981 */ /* 0x000f22000c1e1500 */
[----:B------:R-:W-:-:S03]  /*0290*/  IMAD.WIDE R28, R0, 0x2, R26 ;  /* 0x00000002001c7825 */ /* 0x000fc600078e021a */
[----:B------:R-:W5:Y:S04]  /*02a0*/  LDG.E.U16 R19, desc[UR4][R26.64] ;  /* 0x000000041a137981 */ /* 0x000f68000c1e1500 */
[----:B------:R-:W4:Y:S01]  /*02b0*/  LDG.E.U16 R17, desc[UR4][R12.64+0x4] ;  /* 0x000004040c117981 */ /* 0x000f22000c1e1500 */
[----:B0-----:R-:W-:-:S03]  /*02c0*/  IMAD.WIDE R22, R0, 0x2, R28 ;  /* 0x0000000200167825 */ /* 0x001fc600078e021c */
[----:B------:R-:W5:Y:S04]  /*02d0*/  LDG.E.U16 R11, desc[UR4][R28.64] ;  /* 0x000000041c0b7981 */ /* 0x000f68000c1e1500 */
[----:B------:R0:W5:Y:S04]  /*02e0*/  LDG.E.U16 R10, desc[UR4][R22.64] ;  /* 0x00000004160a7981 */ /* 0x000168000c1e1500 */
[----:B------:R-:W5:Y:S01]  /*02f0*/  LDG.E.U16 R26, desc[UR4][R12.64+0xc] ;  /* 0x00000c040c1a7981 */ /* 0x000f62000c1e1500 */
[----:B0-----:R-:W-:-:S04]  /*0300*/  IMAD.WIDE R22, R0, 0x2, R22 ;  /* 0x0000000200167825 */ /* 0x001fc800078e0216 */
[----:B---3--:R-:W-:Y:S02]  /*0310*/  HFMA2 R27, R25.H0_H0, R21.H0_H0, R24.H0_H0 ;  /* 0x20000015191b7231 */ /* 0x008fe40000040818 */
[----:B------:R-:W-:Y:S01]  /*0320*/  IMAD.WIDE R24, R0, 0x2, R22 ;  /* 0x0000000200187825 */ /* 0x000fe200078e0216 */
[----:B------:R2:W3:Y:S04]  /*0330*/  LDG.E.U16 R21, desc[UR4][R22.64] ;  /* 0x0000000416157981 */ /* 0x0004e8000c1e1500 */
[----:B------:R-:W3:Y:S01]  /*0340*/  LDG.E.U16 R28, desc[UR4][R24.64] ;  /* 0x00000004181c7981 */ /* 0x000ee2000c1e1500 */
[----:B--2---:R-:W-:-:S03]  /*0350*/  HFMA2 R23, R14.H0_H0, R15.H0_H0, R27.H0_H0 ;  /* 0x2000000f0e177231 */ /* 0x004fc6000004081b */
[----:B------:R-:W2:Y:S01]  /*0360*/  LDG.E.U16 R27, desc[UR4][R12.64+0xe] ;  /* 0x00000e040c1b7981 */ /* 0x000ea2000c1e1500 */
[----:B------:R-:W-:-:S04]  /*0370*/  IMAD.WIDE R14, R0, 0x2, R24 ;  /* 0x00000002000e7825 */ /* 0x000fc800078e0218 */
[----:B----4-:R-:W-:Y:S02]  /*0380*/  HFMA2 R23, R17.H0_H0, R16.H0_H0, R23.H0_H0 ;  /* 0x2000001011177231 */ /* 0x010fe40000040817 */
[C---:B------:R-:W-:Y:S02]  /*0390*/  IMAD.WIDE R16, R0.reuse, 0x2, R14 ;  /* 0x0000000200107825 */ /* 0x040fe400078e020e */
[----:B------:R-:W4:Y:S02]  /*03a0*/  LDG.E.U16 R15, desc[UR4][R14.64] ;  /* 0x000000040e0f7981 */ /* 0x000f24000c1e1500 */
[----:B-----5:R-:W-:Y:S02]  /*03b0*/  HFMA2 R23, R18.H0_H0, R19.H0_H0, R23.H0_H0 ;  /* 0x2000001312177231 */ /* 0x020fe40000040817 */
[----:B------:R-:W-:-:S04]  /*03c0*/  IMAD.WIDE R18, R0, 0x2, R16 ;  /* 0x0000000200127825 */ /* 0x000fc800078e0210 */
[----:B------:R-:W-:Y:S01]  /*03d0*/  HFMA2 R11, R20.H0_H0, R11.H0_H0, R23.H0_H0 ;  /* 0x2000000b140b7231 */ /* 0x000fe20000040817 */
[----:B------:R0:W5:Y:S01]  /*03e0*/  LDG.E.U16 R29, desc[UR4][R16.64] ;  /* 0x00000004101d7981 */ /* 0x000162000c1e1500 */
[----:B------:R-:W-:-:S03]  /*03f0*/  IMAD.WIDE R22, R0, 0x2, R18 ;  /* 0x0000000200167825 */ /* 0x000fc600078e0212 */
[----:B------:R-:W4:Y:S04]  /*0400*/  LDG.E.U16 R20, desc[UR4][R12.64+0x10] ;  /* 0x000010040c147981 */ /* 0x000f28000c1e1500 */
[----:B------:R1:W5:Y:S01]  /*0410*/  LDG.E.U16 R25, desc[UR4][R18.64] ;  /* 0x0000000412197981 */ /* 0x000362000c1e1500 */
[----:B0-----:R-:W-:Y:S02]  /*0420*/  HFMA2 R17, R9.H0_H0, R10.H0_H0, R11.H0_H0 ;  /* 0x2000000a09117231 */ /* 0x001fe4000004080b */
[----:B------:R-:W-:Y:S01]  /*0430*/  IMAD.WIDE R10, R0, 0x2, R22 ;  /* 0x00000002000a7825 */ /* 0x000fe200078e0216 */
[----:B------:R-:W5:Y:S04]  /*0440*/  LDG.E.U16 R9, desc[UR4][R12.64+0x12] ;  /* 0x000012040c097981 */ /* 0x000f68000c1e1500 */
[----:B------:R-:W5:Y:S04]  /*0450*/  LDG.E.U16 R14, desc[UR4][R12.64+0x14] ;  /* 0x000014040c0e7981 */ /* 0x000f68000c1e1500 */
[----:B------:R0:W5:Y:S01]  /*0460*/  LDG.E.U16 R24, desc[UR4][R22.64] ;  /* 0x0000000416187981 */ /* 0x000162000c1e1500 */
[----:B---3--:R-:W-:-:S02]  /*0470*/  HFMA2 R26, R26.H0_H0, R21.H0_H0, R17.H0_H0 ;  /* 0x200000151a1a7231 */ /* 0x008fc40000040811 */
[C---:B------:R-:W-:Y:S01]  /*0480*/  IMAD.WIDE R16, R0.reuse, 0x2, R10 ;  /* 0x0000000200107825 */ /* 0x040fe200078e020a */
[----:B------:R-:W3:Y:S04]  /*0490*/  LDG.E.U16 R21, desc[UR4][R12.64+0x16] ;  /* 0x000016040c157981 */ /* 0x000ee8000c1e1500 */
[----:B------:R-:W3:Y:S01]  /*04a0*/  LDG.E.U16 R11, desc[UR4][R10.64] ;  /* 0x000000040a0b7981 */ /* 0x000ee2000c1e1500 */
[----:B-1----:R-:W-:-:S03]  /*04b0*/  IMAD.WIDE R18, R0, 0x2, R16 ;  /* 0x0000000200127825 */ /* 0x002fc600078e0210 */
[----:B------:R-:W3:Y:S01]  /*04c0*/  LDG.E.U16 R16, desc[UR4][R16.64] ;  /* 0x0000000410107981 */ /* 0x000ee2000c1e1500 */
[----:B--2---:R-:W-:-:S03]  /*04d0*/  HFMA2 R27, R27.H0_H0, R28.H0_H0, R26.H0_H0 ;  /* 0x2000001c1b1b7231 */ /* 0x004fc6000004081a */
[----:B------:R-:W2:Y:S01]  /*04e0*/  LDG.E.U16 R26, desc[UR4][R12.64+0x18] ;  /* 0x000018040c1a7981 */ /* 0x000ea2000c1e1500 */
[----:B0-----:R-:W-:-:S03]  /*04f0*/  IMAD.WIDE R22, R0, 0x2, R18 ;  /* 0x0000000200167825 */ /* 0x001fc600078e0212 */
[----:B------:R-:W2:Y:S04]  /*0500*/  LDG.E.U16 R28, desc[UR4][R18.64] ;  /* 0x00000004121c7981 */ /* 0x000ea8000c1e1500 */
[----:B------:R-:W2:Y:S04]  /*0510*/  LDG.E.U16 R17, desc[UR4][R12.64+0x1a] ;  /* 0x00001a040c117981 */ /* 0x000ea8000c1e1500 */
[----:B------:R-:W2:Y:S04]  /*0520*/  LDG.E.U16 R10, desc[UR4][R12.64+0x1e] ;  /* 0x00001e040c0a7981 */ /* 0x000ea8000c1e1500 */
[----:B------:R3:W2:Y:S04]  /*0530*/  LDG.E.U16 R19, desc[UR4][R12.64+0x1c] ;  /* 0x00001c040c137981 */ /* 0x0006a8000c1e1500 */
[----:B------:R-:W2:Y:S01]  /*0540*/  LDG.E.U16 R23, desc[UR4][R22.64] ;  /* 0x0000000416177981 */ /* 0x000ea2000c1e1500 */
[----:B----4-:R-:W-:Y:S01]  /*0550*/  HFMA2 R15, R20.H0_H0, R15.H0_H0, R27.H0_H0 ;  /* 0x2000000f140f7231 */ /* 0x010fe2000004081b */
[----:B------:R-:W-:-:S03]  /*0560*/  IADD3 R8, PT, PT, R8, 0x10, RZ ;  /* 0x0000001008087810 */ /* 0x000fc60007ffe0ff */
[----:B-----5:R-:W-:-:S04]  /*0570*/  HFMA2 R9, R9.H0_H0, R29.H0_H0, R15.H0_H0 ;  /* 0x2000001d09097231 */ /* 0x020fc8000004080f */
[----:B------:R-:W-:Y:S01]  /*0580*/  HFMA2 R9, R14.H0_H0, R25.H0_H0, R9.H0_H0 ;  /* 0x200000190e097231 */ /* 0x000fe20000040809 */
[----:B------:R-:W-:Y:S02]  /*0590*/  ISETP.NE.AND P1, PT, R8, RZ, PT ;  /* 0x000000ff0800720c */ /* 0x000fe40003f25270 */
[----:B------:R-:W-:Y:S02]  /*05a0*/  IADD3 R6, PT, PT, R6, 0x10, RZ ;  /* 0x0000001006067810 */ /* 0x000fe40007ffe0ff */
[----:B------:R-:W-:Y:S01]  /*05b0*/  LEA R7, R0, R7, 0x4 ;  /* 0x0000000700077211 */ /* 0x000fe200078e20ff */
[----:B---3--:R-:W-:-:S04]  /*05c0*/  HFMA2 R13, R21.H0_H0, R24.H0_H0, R9.H0_H0 ;  /* 0x20000018150d7231 */ /* 0x008fc80000040809 */
[----:B--2---:R-:W-:-:S04]  /*05d0*/  HFMA2 R11, R26.H0_H0, R11.H0_H0, R13.H0_H0 ;  /* 0x2000000b1a0b7231 */ /* 0x004fc8000004080d */
[----:B------:R-:W-:-:S04]  /*05e0*/  HFMA2 R14, R17.H0_H0, R16.H0_H0, R11.H0_H0 ;  /* 0x20000010110e7231 */ /* 0x000fc8000004080b */
[----:B------:R-:W-:-:S04]  /*05f0*/  HFMA2 R14, R19.H0_H0, R28.H0_H0, R14.H0_H0 ;  /* 0x2000001c130e7231 */ /* 0x000fc8000004080e */
[----:B------:R-:W-:Y:S01]  /*0600*/  HFMA2 R24, R10.H0_H0, R23.H0_H0, R14.H0_H0 ;  /* 0x200000170a187231 */ /* 0x000fe2000004080e */
[----:B------:R-:W-:Y:S06]  /*0610*/  @P1 BRA `(.L_x_1) ;  /* 0xfffffff800e01947 */ /* 0x000fec000383ffff */
.L_x_0:
[----:B------:R-:W-:Y:S05]  /*0620*/  @!P0 BRA `(.L_x_2) ;  /* 0x00000004008c8947 */ /* 0x000fea0003800000 */
[----:B------:R-:W-:Y:S02]  /*0630*/  ISETP.GE.U32.AND P1, PT, R2, 0x8, PT ;  /* 0x000000080200780c */ /* 0x000fe40003f26070 */
[----:B------:R-:W-:-:S04]  /*0640*/  LOP3.LUT R22, R0, 0x7, RZ, 0xc0, !PT ;  /* 0x0000000700167812 */ /* 0x000fc800078ec0ff */
[----:B------:R-:W-:-:S07]  /*0650*/  ISETP.NE.AND P0, PT, R22, RZ, PT ;  /* 0x000000ff1600720c */ /* 0x000fce0003f05270 */
[----:B------:R-:W-:Y:S06]  /*0660*/  @!P1 BRA `(.L_x_3) ;  /* 0x0000000000ac9947 */ /* 0x000fec0003800000 */
[----:B------:R-:W1:Y:S01]  /*0670*/  LDC.64 R14, c[0x0][0x388] ;  /* 0x0000e200ff0e7b82 */ /* 0x000e620000000a00 */
[----:B------:R-:W-:Y:S01]  /*0680*/  IMAD R7, R5, R0, R3 ;  /* 0x0000000005077224 */ /* 0x000fe200078e0203 */
[----:B------:R-:W2:Y:S01]  /*0690*/  LDCU.64 UR6, c[0x0][0x380] ;  /* 0x00007000ff0677ac */ /* 0x000ea20008000a00 */
[----:B------:R-:W-:-:S05]  /*06a0*/  IADD3 R2, P1, PT, R4, R5, RZ ;  /* 0x0000000504027210 */ /* 0x000fca0007f3e0ff */
[----:B------:R-:W3:Y:S01]  /*06b0*/  LDC.64 R28, c[0x0][0x380] ;  /* 0x0000e000ff1c7b82 */ /* 0x000ee20000000a00 */
[----:B-1----:R-:W-:Y:S01]  /*06c0*/  IMAD.WIDE R14, R7, 0x2, R14 ;  /* 0x00000002070e7825 */ /* 0x002fe200078e020e */
[----:B------:R-:W-:-:S03]  /*06d0*/  IADD3 R7, PT, PT, R4, R5, RZ ;  /* 0x0000000504077210 */ /* 0x000fc60007ffe0ff */
[----:B------:R-:W-:-:S04]  /*06e0*/  IMAD.WIDE R26, R0, 0x2, R14 ;  /* 0x00000002001a7825 */ /* 0x000fc800078e020e */
[----:B---3--:R-:W-:Y:S01]  /*06f0*/  IMAD.WIDE.U32 R28, R7, 0x2, R28 ;  /* 0x00000002071c7825 */ /* 0x008fe200078e001c */
[----:B------:R-:W-:Y:S01]  /*0700*/  IADD3.X R7, PT, PT, RZ, RZ, RZ, P1, !PT ;  /* 0x000000ffff077210 */ /* 0x000fe20000ffe4ff */
[----:B0-----:R-:W3:Y:S01]  /*0710*/  LDG.E.U16 R21, desc[UR4][R26.64] ;  /* 0x000000041a157981 */ /* 0x001ee2000c1e1500 */
[----:B--2---:R-:W-:Y:S01]  /*0720*/  LEA R6, P1, R2, UR6, 0x1 ;  /* 0x0000000602067c11 */ /* 0x004fe2000f8208ff */
[----:B------:R-:W-:Y:S02]  /*0730*/  IMAD.WIDE R16, R0, 0x2, R26 ;  /* 0x0000000200107825 */ /* 0x000fe400078e021a */
[----:B------:R-:W2:Y:S01]  /*0740*/  LDG.E.U16 R19, desc[UR4][R28.64] ;  /* 0x000000041c137981 */ /* 0x000ea2000c1e1500 */
[----:B------:R-:W-:Y:S01]  /*0750*/  LEA.HI.X R7, R2, UR7, R7, 0x1, P1 ;  /* 0x0000000702077c11 */ /* 0x000fe200088f0c07 */
[C---:B------:R-:W-:Y:S02]  /*0760*/  IMAD.WIDE R10, R0.reuse, 0x2, R16 ;  /* 0x00000002000a7825 */ /* 0x040fe400078e0210 */
[----:B------:R0:W2:Y:S04]  /*0770*/  LDG.E.U16 R2, desc[UR4][R14.64] ;  /* 0x000000040e027981 */ /* 0x0000a8000c1e1500 */
[----:B------:R-:W3:Y:S01]  /*0780*/  LDG.E.U16 R18, desc[UR4][R6.64+0x2] ;  /* 0x0000020406127981 */ /* 0x000ee2000c1e1500 */
[----:B------:R-:W-:-:S03]  /*0790*/  IMAD.WIDE R8, R0, 0x2, R10 ;  /* 0x0000000200087825 */ /* 0x000fc600078e020a */
[----:B------:R1:W4:Y:S04]  /*07a0*/  LDG.E.U16 R20, desc[UR4][R16.64] ;  /* 0x0000000410147981 */ /* 0x000328000c1e1500 */
[----:B------:R-:W4:Y:S01]  /*07b0*/  LDG.E.U16 R23, desc[UR4][R6.64+0x4] ;  /* 0x0000040406177981 */ /* 0x000f22000c1e1500 */
[----:B------:R-:W-:-:S03]  /*07c0*/  IMAD.WIDE R12, R0, 0x2, R8 ;  /* 0x00000002000c7825 */ /* 0x000fc600078e0208 */
[----:B------:R-:W5:Y:S04]  /*07d0*/  LDG.E.U16 R10, desc[UR4][R10.64] ;  /* 0x000000040a0a7981 */ /* 0x000f68000c1e1500 */
[----:B------:R-:W5:Y:S01]  /*07e0*/  LDG.E.U16 R25, desc[UR4][R6.64+0x6] ;  /* 0x0000060406197981 */ /* 0x000f62000c1e1500 */
[----:B0-----:R-:W-:-:S03]  /*07f0*/  IMAD.WIDE R14, R0, 0x2, R12 ;  /* 0x00000002000e7825 */ /* 0x001fc600078e020c */
[----:B------:R2:W5:Y:S04]  /*0800*/  LDG.E.U16 R8, desc[UR4][R8.64] ;  /* 0x0000000408087981 */ /* 0x000568000c1e1500 */
[----:B------:R-:W5:Y:S01]  /*0810*/  LDG.E.U16 R29, desc[UR4][R6.64+0x8] ;  /* 0x00000804061d7981 */ /* 0x000f62000c1e1500 */
[----:B-1----:R-:W-:-:S03]  /*0820*/  IMAD.WIDE R16, R0, 0x2, R14 ;  /* 0x0000000200107825 */ /* 0x002fc600078e020e */
[----:B------:R-:W5:Y:S04]  /*0830*/  LDG.E.U16 R13, desc[UR4][R12.64] ;  /* 0x000000040c0d7981 */ /* 0x000f68000c1e1500 */
[----:B------:R-:W5:Y:S04]  /*0840*/  LDG.E.U16 R26, desc[UR4][R6.64+0xa] ;  /* 0x00000a04061a7981 */ /* 0x000f68000c1e1500 */
[----:B------:R-:W5:Y:S04]  /*0850*/  LDG.E.U16 R27, desc[UR4][R14.64] ;  /* 0x000000040e1b7981 */ /* 0x000f68000c1e1500 */
[----:B------:R-:W5:Y:S04]  /*0860*/  LDG.E.U16 R28, desc[UR4][R6.64+0xc] ;  /* 0x00000c04061c7981 */ /* 0x000f68000c1e1500 */
[----:B------:R-:W5:Y:S04]  /*0870*/  LDG.E.U16 R11, desc[UR4][R6.64+0xe] ;  /* 0x00000e04060b7981 */ /* 0x000f68000c1e1500 */
[----:B------:R-:W5:Y:S01]  /*0880*/  LDG.E.U16 R16, desc[UR4][R16.64] ;  /* 0x0000000410107981 */ /* 0x000f62000c1e1500 */
[----:B------:R-:W-:Y:S01]  /*0890*/  IADD3 R5, PT, PT, R5, 0x8, RZ ;  /* 0x0000000805057810 */ /* 0x000fe20007ffe0ff */
[----:B--2---:R-:W-:-:S04]  /*08a0*/  HFMA2 R9, R19.H0_H0, R2.H0_H0, R24.H0_H0 ;  /* 0x2000000213097231 */ /* 0x004fc80000040818 */
[----:B---3--:R-:W-:-:S04]  /*08b0*/  HFMA2 R9, R18.H0_H0, R21.H0_H0, R9.H0_H0 ;  /* 0x2000001512097231 */ /* 0x008fc80000040809 */
[----:B----4-:R-:W-:-:S04]  /*08c0*/  HFMA2 R9, R23.H0_H0, R20.H0_H0, R9.H0_H0 ;  /* 0x2000001417097231 */ /* 0x010fc80000040809 */
[----:B-----5:R-:W-:-:S04]  /*08d0*/  HFMA2 R9, R25.H0_H0, R10.H0_H0, R9.H0_H0 ;  /* 0x2000000a19097231 */ /* 0x020fc80000040809 */
[----:B------:R-:W-:-:S04]  /*08e0*/  HFMA2 R8, R29.H0_H0, R8.H0_H0, R9.H0_H0 ;  /* 0x200000081d087231 */ /* 0x000fc80000040809 */
[----:B------:R-:W-:-:S04]  /*08f0*/  HFMA2 R8, R26.H0_H0, R13.H0_H0, R8.H0_H0 ;  /* 0x2000000d1a087231 */ /* 0x000fc80000040808 */
[----:B------:R-:W-:-:S04]  /*0900*/  HFMA2 R8, R28.H0_H0, R27.H0_H0, R8.H0_H0 ;  /* 0x2000001b1c087231 */ /* 0x000fc80000040808 */
[----:B------:R-:W-:-:S07]  /*0910*/  HFMA2 R24, R11.H0_H0, R16.H0_H0, R8.H0_H0 ;  /* 0x200000100b187231 */ /* 0x000fce0000040808 */
.L_x_3:
[----:B------:R-:W-:Y:S05]  /*0920*/  @!P0 BRA `(.L_x_2) ;  /* 0x0000000000cc8947 */ /* 0x000fea0003800000 */
[----:B------:R-:W-:Y:S02]  /*0930*/  ISETP.GE.U32.AND P1, PT, R22, 0x4, PT ;  /* 0x000000041600780c */ /* 0x000fe40003f26070 */
[----:B------:R-:W-:-:S04]  /*0940*/  LOP3.LUT R2, R0, 0x3, RZ, 0xc0, !PT ;  /* 0x0000000300027812 */ /* 0x000fc800078ec0ff */
[----:B------:R-:W-:-:S07]  /*0950*/  ISETP.NE.AND P0, PT, R2, RZ, PT ;  /* 0x000000ff0200720c */ /* 0x000fce0003f05270 */
[----:B------:R-:W-:Y:S06]  /*0960*/  @!P1 BRA `(.L_x_4) ;  /* 0x00000000006c9947 */ /* 0x000fec0003800000 */
[----:B------:R-:W1:Y:S01]  /*0970*/  LDC.64 R8, c[0x0][0x388] ;  /* 0x0000e200ff087b82 */ /* 0x000e620000000a00 */
[----:B------:R-:W2:Y:S01]  /*0980*/  LDCU.64 UR6, c[0x0][0x380] ;  /* 0x00007000ff0677ac */ /* 0x000ea20008000a00 */
[----:B------:R-:W-:Y:S01]  /*0990*/  IMAD R11, R5, R0, R3 ;  /* 0x00000000050b7224 */ /* 0x000fe200078e0203 */
[CC--:B------:R-:W-:Y:S02]  /*09a0*/  IADD3 R15, PT, PT, R4.reuse, R5.reuse, RZ ;  /* 0x00000005040f7210 */ /* 0x0c0fe40007ffe0ff */
[----:B------:R-:W-:-:S03]  /*09b0*/  IADD3 R12, P1, PT, R4, R5, RZ ;  /* 0x00000005040c7210 */ /* 0x000fc60007f3e0ff */
[----:B------:R-:W3:Y:S01]  /*09c0*/  LDC.64 R6, c[0x0][0x380] ;  /* 0x0000e000ff067b82 */ /* 0x000ee20000000a00 */
[----:B-1----:R-:W-:-:S04]  /*09d0*/  IMAD.WIDE R8, R11, 0x2, R8 ;  /* 0x000000020b087825 */ /* 0x002fc800078e0208 */
[----:B------:R-:W-:Y:S02]  /*09e0*/  IMAD.WIDE R10, R0, 0x2, R8 ;  /* 0x00000002000a7825 */ /* 0x000fe400078e0208 */
[----:B0-----:R-:W4:Y:S02]  /*09f0*/  LDG.E.U16 R8, desc[UR4][R8.64] ;  /* 0x0000000408087981 */ /* 0x001f24000c1e1500 */
[----:B---3--:R-:W-:Y:S01]  /*0a00*/  IMAD.WIDE.U32 R14, R15, 0x2, R6 ;  /* 0x000000020f0e7825 */ /* 0x008fe200078e0006 */
[----:B------:R-:W-:Y:S02]  /*0a10*/  IADD3.X R7, PT, PT, RZ, RZ, RZ, P1, !PT ;  /* 0x000000ffff077210 */ /* 0x000fe40000ffe4ff */
[----:B--2---:R-:W-:Y:S01]  /*0a20*/  LEA R6, P1, R12, UR6, 0x1 ;  /* 0x000000060c067c11 */ /* 0x004fe2000f8208ff */
[----:B------:R-:W-:Y:S02]  /*0a30*/  IMAD.WIDE R16, R0, 0x2, R10 ;  /* 0x0000000200107825 */ /* 0x000fe400078e020a */
[----:B------:R-:W4:Y:S01]  /*0a40*/  LDG.E.U16 R15, desc[UR4][R14.64] ;  /* 0x000000040e0f7981 */ /* 0x000f22000c1e1500 */
[----:B------:R-:W-:-:S03]  /*0a50*/  LEA.HI.X R7, R12, UR7, R7, 0x1, P1 ;  /* 0x000000070c077c11 */ /* 0x000fc600088f0c07 */
[----:B------:R-:W2:Y:S01]  /*0a60*/  LDG.E.U16 R10, desc[UR4][R10.64] ;  /* 0x000000040a0a7981 */ /* 0x000ea2000c1e1500 */
[----:B------:R-:W-:-:S03]  /*0a70*/  IMAD.WIDE R12, R0, 0x2, R16 ;  /* 0x00000002000c7825 */ /* 0x000fc600078e0210 */
[----:B------:R-:W2:Y:S04]  /*0a80*/  LDG.E.U16 R18, desc[UR4][R6.64+0x2] ;  /* 0x0000020406127981 */ /* 0x000ea8000c1e1500 */
[----:B------:R-:W3:Y:S04]  /*0a90*/  LDG.E.U16 R19, desc[UR4][R16.64] ;  /* 0x0000000410137981 */ /* 0x000ee8000c1e1500 */
[----:B------:R-:W3:Y:S04]  /*0aa0*/  LDG.E.U16 R20, desc[UR4][R6.64+0x4] ;  /* 0x0000040406147981 */ /* 0x000ee8000c1e1500 */
[----:B------:R-:W5:Y:S04]  /*0ab0*/  LDG.E.U16 R22, desc[UR4][R6.64+0x6] ;  /* 0x0000060406167981 */ /* 0x000f68000c1e1500 */
[----:B------:R-:W5:Y:S01]  /*0ac0*/  LDG.E.U16 R12, desc[UR4][R12.64] ;  /* 0x000000040c0c7981 */ /* 0x000f62000c1e1500 */
[----:B------:R-:W-:Y:S01]  /*0ad0*/  IADD3 R5, PT, PT, R5, 0x4, RZ ;  /* 0x0000000405057810 */ /* 0x000fe20007ffe0ff */
[----:B----4-:R-:W-:-:S04]  /*0ae0*/  HFMA2 R15, R15.H0_H0, R8.H0_H0, R24.H0_H0 ;  /* 0x200000080f0f7231 */ /* 0x010fc80000040818 */
[----:B--2---:R-:W-:-:S04]  /*0af0*/  HFMA2 R15, R18.H0_H0, R10.H0_H0, R15.H0_H0 ;  /* 0x2000000a120f7231 */ /* 0x004fc8000004080f */
[----:B---3--:R-:W-:-:S04]  /*0b00*/  HFMA2 R15, R20.H0_H0, R19.H0_H0, R15.H0_H0 ;  /* 0x20000013140f7231 */ /* 0x008fc8000004080f */
[----:B-----5:R-:W-:-:S07]  /*0b10*/  HFMA2 R24, R22.H0_H0, R12.H0_H0, R15.H0_H0 ;  /* 0x2000000c16187231 */ /* 0x020fce000004080f */
.L_x_4:
[----:B------:R-:W-:Y:S05]  /*0b20*/  @!P0 BRA `(.L_x_2) ;  /* 0x00000000004c8947 */ /* 0x000fea0003800000 */
[----:B------:R-:W1:Y:S01]  /*0b30*/  LDC.64 R8, c[0x0][0x380] ;  /* 0x0000e000ff087b82 */ /* 0x000e620000000a00 */
[----:B------:R-:W-:Y:S01]  /*0b40*/  IADD3 R11, PT, PT, R4, R5, RZ ;  /* 0x00000005040b7210 */ /* 0x000fe20007ffe0ff */
[----:B------:R-:W-:Y:S01]  /*0b50*/  IMAD R5, R5, R0, R3 ;  /* 0x0000000005057224 */ /* 0x000fe200078e0203 */
[----:B------:R-:W-:-:S05]  /*0b60*/  IADD3 R2, PT, PT, -R2, RZ, RZ ;  /* 0x000000ff02027210 */ /* 0x000fca0007ffe1ff */
[----:B------:R-:W2:Y:S01]  /*0b70*/  LDC.64 R6, c[0x0][0x388] ;  /* 0x0000e200ff067b82 */ /* 0x000ea20000000a00 */
[----:B-1----:R-:W-:-:S03]  /*0b80*/  IMAD.WIDE.U32 R8, R11, 0x2, R8 ;  /* 0x000000020b087825 */ /* 0x002fc600078e0008 */
[----:B------:R-:W-:Y:S02]  /*0b90*/  MOV R10, R8 ;  /* 0x00000008000a7202 */ /* 0x000fe40000000f00 */
[----:B------:R-:W-:-:S07]  /*0ba0*/  MOV R13, R9 ;  /* 0x00000009000d7202 */ /* 0x000fce0000000f00 */
.L_x_5:
[----:B--2---:R-:W-:Y:S01]  /*0bb0*/  IMAD.WIDE R8, R5, 0x2, R6 ;  /* 0x0000000205087825 */ /* 0x004fe200078e0206 */
[----:B------:R-:W-:-:S05]  /*0bc0*/  MOV R11, R13 ;  /* 0x0000000d000b7202 */ /* 0x000fca0000000f00 */
[----:B0-----:R-:W2:Y:S04]  /*0bd0*/  LDG.E.U16 R8, desc[UR4][R8.64] ;  /* 0x0000000408087981 */ /* 0x001ea8000c1e1500 */
[----:B------:R0:W2:Y:S01]  /*0be0*/  LDG.E.U16 R11, desc[UR4][R10.64] ;  /* 0x000000040a0b7981 */ /* 0x0000a2000c1e1500 */
[----:B------:R-:W-:Y:S02]  /*0bf0*/  IADD3 R2, PT, PT, R2, 0x1, RZ ;  /* 0x0000000102027810 */ /* 0x000fe40007ffe0ff */
[----:B------:R-:W-:Y:S02]  /*0c00*/  IADD3 R5, PT, PT, R5, R0, RZ ;  /* 0x0000000005057210 */ /* 0x000fe40007ffe0ff */
[----:B------:R-:W-:Y:S02]  /*0c10*/  ISETP.NE.AND P0, PT, R2, RZ, PT ;  /* 0x000000ff0200720c */ /* 0x000fe40003f05270 */
[----:B0-----:R-:W-:-:S04]  /*0c20*/  IADD3 R10, P1, PT, R10, 0x2, RZ ;  /* 0x000000020a0a7810 */ /* 0x001fc80007f3e0ff */
[----:B------:R-:W-:Y:S01]  /*0c30*/  IADD3.X R13, PT, PT, RZ, R13, RZ, P1, !PT ;  /* 0x0000000dff0d7210 */ /* 0x000fe20000ffe4ff */
[----:B--2---:R-:W-:-:S06]  /*0c40*/  HFMA2 R24, R11.H0_H0, R8.H0_H0, R24.H0_H0 ;  /* 0x200000080b187231 */ /* 0x004fcc0000040818 */
[----:B------:R-:W-:Y:S05]  /*0c50*/  @P0 BRA `(.L_x_5) ;  /* 0xfffffffc00d40947 */ /* 0x000fea000383ffff */
.L_x_2:
[----:B------:R-:W1:Y:S01]  /*0c60*/  LDC.64 R6, c[0x0][0x390] ;  /* 0x0000e400ff067b82 */ /* 0x000e620000000a00 */
[----:B------:R-:W-:-:S05]  /*0c70*/  IADD3 R3, PT, PT, R3, R4, RZ ;  /* 0x0000000403037210 */ /* 0x000fca0007ffe0ff */
[----:B-1----:R-:W-:-:S05]  /*0c80*/  IMAD.WIDE R2, R3, 0x2, R6 ;  /* 0x0000000203027825 */ /* 0x002fca00078e0206 */
[----:B0-----:R-:W-:Y:S01]  /*0c90*/  STG.E.U16 desc[UR4][R2.64], R24 ;  /* 0x0000001802007986 */ /* 0x001fe2000c101504 */
[----:B------:R-:W-:Y:S05]  /*0ca0*/  EXIT ;  /* 0x000000000000794d */ /* 0x000fea0003800000 */
.L_x_6:
[----:B------:R-:W-:-:S00]  /*0cb0*/  BRA `(.L_x_6) ;  /* 0xfffffffc00fc7947 */ /* 0x000fc0000383ffff */
[----:B------:R-:W-:-:S00]  /*0cc0*/  NOP ;  /* 0x0000000000007918 */ /* 0x000fc00000000000 */
        /* <DEDUP_REMOVED lines=11> */
.L_x_7:


//--------------------- .nv.shared.reserved.0     --------------------------
	.section	.nv.shared.reserved.0,"aw",@nobits
	.weak		__nv_reservedSMEM_offset_0_alias
	.size		__nv_reservedSMEM_offset_0_alias, 0, 64
	.other		__nv_reservedSMEM_offset_0_alias,@"STO_CUDA_RESERVED_SHARED STV_DEFAULT"
__nv_reservedSMEM_offset_0_alias:
	.zero		0
	.zero		64


//--------------------- .nv.constant0._Z14matrixMultiplyP6__halfS0_S0_i --------------------------
	.section	.nv.constant0._Z14matrixMultiplyP6__halfS0_S0_i,"a",@progbits
	.sectionflags	@""
	.align	4
.nv.constant0._Z14matrixMultiplyP6__halfS0_S0_i:
	.zero		924


//--------------------- SYMBOLS --------------------------

	.type		.nv.reservedSmem.offset0,@object
	.size		.nv.reservedSmem.offset0,0x4
